	.headerflags	@"EF_CUDA_TEXMODE_UNIFIED EF_CUDA_64BIT_ADDRESS EF_CUDA_ACCELERATORS EF_CUDA_SM90 EF_CUDA_VIRTUAL_SM(EF_CUDA_SM90)"
	.elftype	@"ET_EXEC"


//--------------------- .nv.info                  --------------------------
	.section	.nv.info,"",@"SHT_CUDA_INFO"
	.align	4


	//----- nvinfo : EIATTR_REGCOUNT
	.align		4
        /*0000*/ 	.byte	0x04, 0x2f
        /*0002*/ 	.short	(.L_1 - .L_0)
	.align		4
.L_0:
        /*0004*/ 	.word	index@(triton_poi_fused_native_layer_norm_10)
        /*0008*/ 	.word	0x00000018


	//----- nvinfo : EIATTR_MIN_STACK_SIZE
	.align		4
.L_1:
        /*000c*/ 	.byte	0x04, 0x12
        /*000e*/ 	.short	(.L_3 - .L_2)
	.align		4
.L_2:
        /*0010*/ 	.word	index@(triton_poi_fused_native_layer_norm_10)
        /*0014*/ 	.word	0x00000000


	//----- nvinfo : EIATTR_FRAME_SIZE
	.align		4
.L_3:
        /*0018*/ 	.byte	0x04, 0x11
        /*001a*/ 	.short	(.L_5 - .L_4)
	.align		4
.L_4:
        /*001c*/ 	.word	index@(triton_poi_fused_native_layer_norm_10)
        /*0020*/ 	.word	0x00000000


	//----- nvinfo : EIATTR_MIN_STACK_SIZE
	.align		4
.L_5:
        /*0024*/ 	.byte	0x04, 0x12
        /*0026*/ 	.short	(.L_7 - .L_6)
	.align		4
.L_6:
        /*0028*/ 	.word	index@(triton_poi_fused_native_layer_norm_10)
        /*002c*/ 	.word	0x00000000
.L_7:


//--------------------- .nv.info.triton_poi_fused_native_layer_norm_10 --------------------------
	.section	.nv.info.triton_poi_fused_native_layer_norm_10,"",@"SHT_CUDA_INFO"
	.sectionflags	@""
	.align	4


	//----- nvinfo : EIATTR_CUDA_API_VERSION
	.align		4
        /*0000*/ 	.byte	0x04, 0x37
        /*0002*/ 	.short	(.L_9 - .L_8)
.L_8:
        /*0004*/ 	.word	0x0000007c


	//----- nvinfo : EIATTR_KPARAM_INFO
	.align		4
.L_9:
        /*0008*/ 	.byte	0x04, 0x17
        /*000a*/ 	.short	(.L_11 - .L_10)
.L_10:
        /*000c*/ 	.word	0x00000000
        /*0010*/ 	.short	0x0006
        /*0012*/ 	.short	0x0030
        /*0014*/ 	.byte	0x00, 0xf0, 0x11, 0x00


	//----- nvinfo : EIATTR_KPARAM_INFO
	.align		4
.L_11:
        /*0018*/ 	.byte	0x04, 0x17
        /*001a*/ 	.short	(.L_13 - .L_12)
.L_12:
        /*001c*/ 	.word	0x00000000
        /*0020*/ 	.short	0x0005
        /*0022*/ 	.short	0x0028
        /*0024*/ 	.byte	0x00, 0xf4, 0x21, 0x00


	//----- nvinfo : EIATTR_KPARAM_INFO
	.align		4
.L_13:
        /*0028*/ 	.byte	0x04, 0x17
        /*002a*/ 	.short	(.L_15 - .L_14)
.L_14:
        /*002c*/ 	.word	0x00000000
        /*0030*/ 	.short	0x0004
        /*0032*/ 	.short	0x0020
        /*0034*/ 	.byte	0x00, 0xf4, 0x21, 0x00


	//----- nvinfo : EIATTR_KPARAM_INFO
	.align		4
.L_15:
        /*0038*/ 	.byte	0x04, 0x17
        /*003a*/ 	.short	(.L_17 - .L_16)
.L_16:
        /*003c*/ 	.word	0x00000000
        /*0040*/ 	.short	0x0003
        /*0042*/ 	.short	0x0018
        /*0044*/ 	.byte	0x00, 0xf4, 0x21, 0x00


	//----- nvinfo : EIATTR_KPARAM_INFO
	.align		4
.L_17:
        /*0048*/ 	.byte	0x04, 0x17
        /*004a*/ 	.short	(.L_19 - .L_18)
.L_18:
        /*004c*/ 	.word	0x00000000
        /*0050*/ 	.short	0x0002
        /*0052*/ 	.short	0x0010
        /*0054*/ 	.byte	0x00, 0xf4, 0x21, 0x00


	//----- nvinfo : EIATTR_KPARAM_INFO
	.align		4
.L_19:
        /*0058*/ 	.byte	0x04, 0x17
        /*005a*/ 	.short	(.L_21 - .L_20)
.L_20:
        /*005c*/ 	.word	0x00000000
        /*0060*/ 	.short	0x0001
        /*0062*/ 	.short	0x0008
        /*0064*/ 	.byte	0x00, 0xf4, 0x21, 0x00


	//----- nvinfo : EIATTR_KPARAM_INFO
	.align		4
.L_21:
        /*0068*/ 	.byte	0x04, 0x17
        /*006a*/ 	.short	(.L_23 - .L_22)
.L_22:
        /*006c*/ 	.word	0x00000000
        /*0070*/ 	.short	0x0000
        /*0072*/ 	.short	0x0000
        /*0074*/ 	.byte	0x00, 0xf4, 0x21, 0x00


	//----- nvinfo : EIATTR_SPARSE_MMA_MASK
	.align		4
.L_23:
        /*0078*/ 	.byte	0x03, 0x50
        /*007a*/ 	.short	0x0000


	//----- nvinfo : EIATTR_MAXREG_COUNT
	.align		4
        /*007c*/ 	.byte	0x03, 0x1b
        /*007e*/ 	.short	0x00ff


	//----- nvinfo : EIATTR_EXIT_INSTR_OFFSETS
	.align		4
        /*0080*/ 	.byte	0x04, 0x1c
        /*0082*/ 	.short	(.L_25 - .L_24)


	//   ....[0]....
.L_24:
        /*0084*/ 	.word	0x000002b0


	//   ....[1]....
        /*0088*/ 	.word	0x000002d0


	//----- nvinfo : EIATTR_REQNTID
	.align		4
.L_25:
        /*008c*/ 	.byte	0x04, 0x10
        /*008e*/ 	.short	(.L_27 - .L_26)
.L_26:
        /*0090*/ 	.word	0x00000080
        /*0094*/ 	.word	0x00000001
        /*0098*/ 	.word	0x00000001


	//----- nvinfo : EIATTR_CBANK_PARAM_SIZE
	.align		4
.L_27:
        /*009c*/ 	.byte	0x03, 0x19
        /*009e*/ 	.short	0x0034


	//----- nvinfo : EIATTR_PARAM_CBANK
	.align		4
        /*00a0*/ 	.byte	0x04, 0x0a
        /*00a2*/ 	.short	(.L_29 - .L_28)
	.align		4
.L_28:
        /*00a4*/ 	.word	index@(.nv.constant0.triton_poi_fused_native_layer_norm_10)
        /*00a8*/ 	.short	0x0210
        /*00aa*/ 	.short	0x0034


	//----- nvinfo : EIATTR_SW_WAR
	.align		4
.L_29:
        /*00ac*/ 	.byte	0x04, 0x36
        /*00ae*/ 	.short	(.L_31 - .L_30)
.L_30:
        /*00b0*/ 	.word	0x00000008
.L_31:


//--------------------- .nv.callgraph             --------------------------
	.section	.nv.callgraph,"",@"SHT_CUDA_CALLGRAPH"
	.align	4
	.sectionentsize	8
	.align		4
        /*0000*/ 	.word	0x00000000
	.align		4
        /*0004*/ 	.word	0xffffffff
	.align		4
        /*0008*/ 	.word	0x00000000
	.align		4
        /*000c*/ 	.word	0xfffffffe
	.align		4
        /*0010*/ 	.word	0x00000000
	.align		4
        /*0014*/ 	.word	0xfffffffd
	.align		4
        /*0018*/ 	.word	0x00000000
	.align		4
        /*001c*/ 	.word	0xfffffffc


//--------------------- .text.triton_poi_fused_native_layer_norm_10 --------------------------
	.section	.text.triton_poi_fused_native_layer_norm_10,"ax",@progbits
	.align	128
        .global         triton_poi_fused_native_layer_norm_10
        .type           triton_poi_fused_native_layer_norm_10,@function
        .size           triton_poi_fused_native_layer_norm_10,(.L_x_1 - triton_poi_fused_native_layer_norm_10)
        .other          triton_poi_fused_native_layer_norm_10,@"STO_CUDA_ENTRY STV_DEFAULT"
triton_poi_fused_native_layer_norm_10:
.text.triton_poi_fused_native_layer_norm_10:
[----:B------:R-:W0:Y:S01]  /*0000*/  LDC R1, c[0x0][0x28] ;  /* 0x00000a00ff017b82 */ /* 0x000e220000000800 */
[----:B------:R-:W1:Y:S07]  /*0010*/  S2R R0, SR_TID.X ;  /* 0x0000000000007919 */ /* 0x000e6e0000002100 */
[----:B------:R-:W2:Y:S01]  /*0020*/  LDC.64 R14, c[0x0][0x218] ;  /* 0x00008600ff0e7b82 */ /* 0x000ea20000000a00 */
[----:B------:R-:W-:Y:S01]  /*0030*/  CS2R R4, SRZ ;  /* 0x0000000000047805 */ /* 0x000fe2000001ff00 */
[----:B------:R-:W-:Y:S01]  /*0040*/  ULDC.64 UR4, c[0x0][0x208] ;  /* 0x0000820000047ab9 */ /* 0x000fe20000000a00 */
[----:B------:R-:W3:Y:S05]  /*0050*/  S2R R3, SR_CTAID.X ;  /* 0x0000000000037919 */ /* 0x000eea0000002500 */
[----:B------:R-:W4:Y:S08]  /*0060*/  LDC.64 R12, c[0x0][0x210] ;  /* 0x00008400ff0c7b82 */ /* 0x000f300000000a00 */
[----:B------:R-:W5:Y:S08]  /*0070*/  LDC.64 R10, c[0x0][0x228] ;  /* 0x00008a00ff0a7b82 */ /* 0x000f700000000a00 */
[----:B------:R-:W5:Y:S01]  /*0080*/  LDC.64 R6, c[0x0][0x230] ;  /* 0x00008c00ff067b82 */ /* 0x000f620000000a00 */
[----:B-1----:R-:W-:-:S07]  /*0090*/  SHF.L.U32 R0, R0, 0x1, RZ ;  /* 0x0000000100007819 */ /* 0x002fce00000006ff */
[----:B------:R-:W1:Y:S01]  /*00a0*/  LDC.64 R8, c[0x0][0x220] ;  /* 0x00008800ff087b82 */ /* 0x000e620000000a00 */
[----:B------:R-:W-:-:S04]  /*00b0*/  LOP3.LUT R0, R0, 0xfe, RZ, 0xc0, !PT ;  /* 0x000000fe00007812 */ /* 0x000fc800078ec0ff */
[----:B---3--:R-:W-:-:S04]  /*00c0*/  LEA R0, R3, R0, 0x8 ;  /* 0x0000000003007211 */ /* 0x008fc800078e40ff */
[----:B------:R-:W-:Y:S02]  /*00d0*/  SHF.R.S32.HI R3, RZ, 0x1f, R0 ;  /* 0x0000001fff037819 */ /* 0x000fe40000011400 */
[----:B------:R-:W-:Y:S02]  /*00e0*/  ISETP.GE.AND P0, PT, R0, 0x100, PT ;  /* 0x000001000000780c */ /* 0x000fe40003f06270 */
[----:B------:R-:W-:-:S04]  /*00f0*/  LEA.HI R3, R3, R0, RZ, 0x2 ;  /* 0x0000000003037211 */ /* 0x000fc800078f10ff */
[----:B------:R-:W-:Y:S02]  /*0100*/  LOP3.LUT R17, R3, 0xfffffffc, RZ, 0xc0, !PT ;  /* 0xfffffffc03117812 */ /* 0x000fe400078ec0ff */
[----:B------:R-:W-:Y:S02]  /*0110*/  SHF.R.S32.HI R19, RZ, 0x2, R3 ;  /* 0x00000002ff137819 */ /* 0x000fe40000011403 */
[----:B------:R-:W-:Y:S02]  /*0120*/  CS2R R2, SRZ ;  /* 0x0000000000027805 */ /* 0x000fe4000001ff00 */
[----:B------:R-:W-:Y:S01]  /*0130*/  IADD3 R21, R0, -R17, RZ ;  /* 0x8000001100157210 */ /* 0x000fe20007ffe0ff */
[----:B--2---:R-:W-:-:S04]  /*0140*/  IMAD.WIDE R16, R19, 0x4, R14 ;  /* 0x0000000413107825 */ /* 0x004fc800078e020e */
[----:B----4-:R-:W-:Y:S01]  /*0150*/  IMAD.WIDE R14, R0, 0x4, R12 ;  /* 0x00000004000e7825 */ /* 0x010fe200078e020c */
[----:B------:R-:W2:Y:S03]  /*0160*/  @!P0 LDG.E.EL R5, desc[UR4][R16.64] ;  /* 0x0000000410058981 */ /* 0x000ea6000c2e1900 */
[C---:B-----5:R-:W-:Y:S01]  /*0170*/  IMAD.WIDE R10, R21.reuse, 0x4, R10 ;  /* 0x00000004150a7825 */ /* 0x060fe200078e020a */
[----:B------:R-:W3:Y:S03]  /*0180*/  @!P0 LDG.E.EL R4, desc[UR4][R16.64] ;  /* 0x0000000410048981 */ /* 0x000ee6000c2e1900 */
[----:B0-----:R-:W-:Y:S01]  /*0190*/  IMAD.WIDE R6, R21, 0x4, R6 ;  /* 0x0000000415067825 */ /* 0x001fe200078e0206 */
[----:B------:R-:W-:Y:S01]  /*01a0*/  CS2R R20, SRZ ;  /* 0x0000000000147805 */ /* 0x000fe2000001ff00 */
[----:B------:R0:W2:Y:S02]  /*01b0*/  @!P0 LDG.E.64 R2, desc[UR4][R14.64] ;  /* 0x000000040e028981 */ /* 0x0000a4000c1e1b00 */
[----:B-1----:R-:W-:Y:S01]  /*01c0*/  IMAD.WIDE R18, R19, 0x4, R8 ;  /* 0x0000000413127825 */ /* 0x002fe200078e0208 */
[----:B------:R-:W-:-:S02]  /*01d0*/  CS2R R12, SRZ ;  /* 0x00000000000c7805 */ /* 0x000fc4000001ff00 */
[----:B------:R-:W-:Y:S02]  /*01e0*/  CS2R R8, SRZ ;  /* 0x0000000000087805 */ /* 0x000fe4000001ff00 */
[----:B------:R-:W4:Y:S01]  /*01f0*/  @!P0 LDG.E.EL R20, desc[UR4][R18.64] ;  /* 0x0000000412148981 */ /* 0x000f22000c2e1900 */
[----:B0-----:R-:W0:Y:S03]  /*0200*/  LDC.64 R14, c[0x0][0x238] ;  /* 0x00008e00ff0e7b82 */ /* 0x001e260000000a00 */
[----:B------:R-:W5:Y:S04]  /*0210*/  @!P0 LDG.E.EL R21, desc[UR4][R18.64] ;  /* 0x0000000412158981 */ /* 0x000f68000c2e1900 */
[----:B------:R-:W5:Y:S04]  /*0220*/  @!P0 LDG.E.EL.64 R12, desc[UR4][R10.64] ;  /* 0x000000040a0c8981 */ /* 0x000f68000c2e1b00 */
[----:B------:R-:W5:Y:S01]  /*0230*/  @!P0 LDG.E.EL.64 R8, desc[UR4][R6.64] ;  /* 0x0000000406088981 */ /* 0x000f62000c2e1b00 */
[----:B--2---:R-:W-:Y:S01]  /*0240*/  FADD R5, -R5, R2 ;  /* 0x0000000205057221 */ /* 0x004fe20000000100 */
[----:B---3--:R-:W-:Y:S01]  /*0250*/  FADD R4, -R4, R3 ;  /* 0x0000000304047221 */ /* 0x008fe20000000100 */
[----:B0-----:R-:W-:-:S04]  /*0260*/  IMAD.WIDE R2, R0, 0x4, R14 ;  /* 0x0000000400027825 */ /* 0x001fc800078e020e */
[----:B----4-:R-:W-:Y:S01]  /*0270*/  FMUL R5, R5, R20 ;  /* 0x0000001405057220 */ /* 0x010fe20000400000 */
[----:B-----5:R-:W-:-:S03]  /*0280*/  FMUL R4, R4, R21 ;  /* 0x0000001504047220 */ /* 0x020fc60000400000 */
[----:B------:R-:W-:Y:S01]  /*0290*/  FFMA R8, R5, R12, R8 ;  /* 0x0000000c05087223 */ /* 0x000fe20000000008 */
[----:B------:R-:W-:Y:S01]  /*02a0*/  FFMA R9, R4, R13, R9 ;  /* 0x0000000d04097223 */ /* 0x000fe20000000009 */
[----:B------:R-:W-:Y:S06]  /*02b0*/  @P0 EXIT ;  /* 0x000000000000094d */ /* 0x000fec0003800000 */
[----:B------:R-:W-:Y:S01]  /*02c0*/  STG.E.64 desc[UR4][R2.64], R8 ;  /* 0x0000000802007986 */ /* 0x000fe2000c101b04 */
[----:B------:R-:W-:Y:S05]  /*02d0*/  EXIT ;  /* 0x000000000000794d */ /* 0x000fea0003800000 */
.L_x_0:
[----:B------:R-:W-:-:S00]  /*02e0*/  BRA `(.L_x_0) ;  /* 0xfffffffc00fc7947 */ /* 0x000fc0000383ffff */
[----:B------:R-:W-:-:S00]  /*02f0*/  NOP ;  /* 0x0000000000007918 */ /* 0x000fc00000000000 */
        /* <DEDUP_REMOVED lines=8> */
.L_x_1:


//--------------------- .nv.constant0.triton_poi_fused_native_layer_norm_10 --------------------------
	.section	.nv.constant0.triton_poi_fused_native_layer_norm_10,"a",@progbits
	.sectionflags	@""
	.align	4
.nv.constant0.triton_poi_fused_native_layer_norm_10:
	.zero		580
